	.headerflags	@"EF_CUDA_TEXMODE_UNIFIED EF_CUDA_64BIT_ADDRESS EF_CUDA_ACCELERATORS EF_CUDA_SM90 EF_CUDA_VIRTUAL_SM(EF_CUDA_SM90)"
	.elftype	@"ET_EXEC"


//--------------------- .nv.info                  --------------------------
	.section	.nv.info,"",@"SHT_CUDA_INFO"
	.align	4


	//----- nvinfo : EIATTR_REGCOUNT
	.align		4
        /*0000*/ 	.byte	0x04, 0x2f
        /*0002*/ 	.short	(.L_1 - .L_0)
	.align		4
.L_0:
        /*0004*/ 	.word	index@(triton_poi_fused_max_pool2d_with_indices_24)
        /*0008*/ 	.word	0x00000050


	//----- nvinfo : EIATTR_MIN_STACK_SIZE
	.align		4
.L_1:
        /*000c*/ 	.byte	0x04, 0x12
        /*000e*/ 	.short	(.L_3 - .L_2)
	.align		4
.L_2:
        /*0010*/ 	.word	index@(triton_poi_fused_max_pool2d_with_indices_24)
        /*0014*/ 	.word	0x00000008


	//----- nvinfo : EIATTR_FRAME_SIZE
	.align		4
.L_3:
        /*0018*/ 	.byte	0x04, 0x11
        /*001a*/ 	.short	(.L_5 - .L_4)
	.align		4
.L_4:
        /*001c*/ 	.word	index@(triton_poi_fused_max_pool2d_with_indices_24)
        /*0020*/ 	.word	0x00000008


	//----- nvinfo : EIATTR_MIN_STACK_SIZE
	.align		4
.L_5:
        /*0024*/ 	.byte	0x04, 0x12
        /*0026*/ 	.short	(.L_7 - .L_6)
	.align		4
.L_6:
        /*0028*/ 	.word	index@(triton_poi_fused_max_pool2d_with_indices_24)
        /*002c*/ 	.word	0x00000008
.L_7:


//--------------------- .nv.info.triton_poi_fused_max_pool2d_with_indices_24 --------------------------
	.section	.nv.info.triton_poi_fused_max_pool2d_with_indices_24,"",@"SHT_CUDA_INFO"
	.sectionflags	@""
	.align	4


	//----- nvinfo : EIATTR_CUDA_API_VERSION
	.align		4
        /*0000*/ 	.byte	0x04, 0x37
        /*0002*/ 	.short	(.L_9 - .L_8)
.L_8:
        /*0004*/ 	.word	0x0000007c


	//----- nvinfo : EIATTR_KPARAM_INFO
	.align		4
.L_9:
        /*0008*/ 	.byte	0x04, 0x17
        /*000a*/ 	.short	(.L_11 - .L_10)
.L_10:
        /*000c*/ 	.word	0x00000000
        /*0010*/ 	.short	0x0003
        /*0012*/ 	.short	0x0018
        /*0014*/ 	.byte	0x00, 0xf0, 0x11, 0x00


	//----- nvinfo : EIATTR_KPARAM_INFO
	.align		4
.L_11:
        /*0018*/ 	.byte	0x04, 0x17
        /*001a*/ 	.short	(.L_13 - .L_12)
.L_12:
        /*001c*/ 	.word	0x00000000
        /*0020*/ 	.short	0x0002
        /*0022*/ 	.short	0x0010
        /*0024*/ 	.byte	0x00, 0xf4, 0x21, 0x00


	//----- nvinfo : EIATTR_KPARAM_INFO
	.align		4
.L_13:
        /*0028*/ 	.byte	0x04, 0x17
        /*002a*/ 	.short	(.L_15 - .L_14)
.L_14:
        /*002c*/ 	.word	0x00000000
        /*0030*/ 	.short	0x0001
        /*0032*/ 	.short	0x0008
        /*0034*/ 	.byte	0x00, 0xf4, 0x21, 0x00


	//----- nvinfo : EIATTR_KPARAM_INFO
	.align		4
.L_15:
        /*0038*/ 	.byte	0x04, 0x17
        /*003a*/ 	.short	(.L_17 - .L_16)
.L_16:
        /*003c*/ 	.word	0x00000000
        /*0040*/ 	.short	0x0000
        /*0042*/ 	.short	0x0000
        /*0044*/ 	.byte	0x00, 0xf4, 0x21, 0x00


	//----- nvinfo : EIATTR_SPARSE_MMA_MASK
	.align		4
.L_17:
        /*0048*/ 	.byte	0x03, 0x50
        /*004a*/ 	.short	0x0000


	//----- nvinfo : EIATTR_MAXREG_COUNT
	.align		4
        /*004c*/ 	.byte	0x03, 0x1b
        /*004e*/ 	.short	0x00ff


	//----- nvinfo : EIATTR_EXIT_INSTR_OFFSETS
	.align		4
        /*0050*/ 	.byte	0x04, 0x1c
        /*0052*/ 	.short	(.L_19 - .L_18)


	//   ....[0]....
.L_18:
        /*0054*/ 	.word	0x00002920


	//   ....[1]....
        /*0058*/ 	.word	0x00002940


	//----- nvinfo : EIATTR_REQNTID
	.align		4
.L_19:
        /*005c*/ 	.byte	0x04, 0x10
        /*005e*/ 	.short	(.L_21 - .L_20)
.L_20:
        /*0060*/ 	.word	0x00000080
        /*0064*/ 	.word	0x00000001
        /*0068*/ 	.word	0x00000001


	//----- nvinfo : EIATTR_CBANK_PARAM_SIZE
	.align		4
.L_21:
        /*006c*/ 	.byte	0x03, 0x19
        /*006e*/ 	.short	0x001c


	//----- nvinfo : EIATTR_PARAM_CBANK
	.align		4
        /*0070*/ 	.byte	0x04, 0x0a
        /*0072*/ 	.short	(.L_23 - .L_22)
	.align		4
.L_22:
        /*0074*/ 	.word	index@(.nv.constant0.triton_poi_fused_max_pool2d_with_indices_24)
        /*0078*/ 	.short	0x0210
        /*007a*/ 	.short	0x001c


	//----- nvinfo : EIATTR_SW_WAR
	.align		4
.L_23:
        /*007c*/ 	.byte	0x04, 0x36
        /*007e*/ 	.short	(.L_25 - .L_24)
.L_24:
        /*0080*/ 	.word	0x00000008
.L_25:


//--------------------- .nv.callgraph             --------------------------
	.section	.nv.callgraph,"",@"SHT_CUDA_CALLGRAPH"
	.align	4
	.sectionentsize	8
	.align		4
        /*0000*/ 	.word	0x00000000
	.align		4
        /*0004*/ 	.word	0xffffffff
	.align		4
        /*0008*/ 	.word	0x00000000
	.align		4
        /*000c*/ 	.word	0xfffffffe
	.align		4
        /*0010*/ 	.word	0x00000000
	.align		4
        /*0014*/ 	.word	0xfffffffd
	.align		4
        /*0018*/ 	.word	0x00000000
	.align		4
        /*001c*/ 	.word	0xfffffffc


//--------------------- .text.triton_poi_fused_max_pool2d_with_indices_24 --------------------------
	.section	.text.triton_poi_fused_max_pool2d_with_indices_24,"ax",@progbits
	.sectionflags	@"SHF_BARRIERS=1"
	.align	128
        .global         triton_poi_fused_max_pool2d_with_indices_24
        .type           triton_poi_fused_max_pool2d_with_indices_24,@function
        .size           triton_poi_fused_max_pool2d_with_indices_24,(.L_x_1 - triton_poi_fused_max_pool2d_with_indices_24)
        .other          triton_poi_fused_max_pool2d_with_indices_24,@"STO_CUDA_ENTRY STV_DEFAULT"
triton_poi_fused_max_pool2d_with_indices_24:
.text.triton_poi_fused_max_pool2d_with_indices_24:
[----:B------:R-:W0:Y:S01]  /*0000*/  LDC R1, c[0x0][0x28] ;  /* 0x00000a00ff017b82 */ /* 0x000e220000000800 */
[----:B------:R-:W1:Y:S01]  /*0010*/  S2R R0, SR_TID.X ;  /* 0x0000000000007919 */ /* 0x000e620000002100 */
[----:B------:R-:W-:-:S06]  /*0020*/  IMAD.MOV.U32 R28, RZ, RZ, RZ ;  /* 0x000000ffff1c7224 */ /* 0x000fcc00078e00ff */
[----:B------:R-:W2:Y:S01]  /*0030*/  LDC.64 R8, c[0x0][0x210] ;  /* 0x00008400ff087b82 */ /* 0x000ea20000000a00 */
[----:B------:R-:W-:Y:S01]  /*0040*/  CS2R R36, SRZ ;  /* 0x0000000000247805 */ /* 0x000fe2000001ff00 */
[----:B------:R-:W3:Y:S01]  /*0050*/  S2R R77, SR_CTAID.X ;  /* 0x00000000004d7919 */ /* 0x000ee20000002500 */
[----:B------:R-:W-:Y:S02]  /*0060*/  CS2R R38, SRZ ;  /* 0x0000000000267805 */ /* 0x000fe4000001ff00 */
[----:B------:R-:W-:Y:S02]  /*0070*/  CS2R R20, SRZ ;  /* 0x0000000000147805 */ /* 0x000fe4000001ff00 */
[----:B------:R-:W-:Y:S01]  /*0080*/  CS2R R22, SRZ ;  /* 0x0000000000167805 */ /* 0x000fe2000001ff00 */
[----:B------:R-:W-:Y:S01]  /*0090*/  ULDC.64 UR6, c[0x0][0x208] ;  /* 0x0000820000067ab9 */ /* 0x000fe20000000a00 */
[----:B0-----:R-:W-:Y:S02]  /*00a0*/  VIADD R1, R1, 0xfffffff8 ;  /* 0xfffffff801017836 */ /* 0x001fe40000000000 */
[----:B-1----:R-:W-:-:S02]  /*00b0*/  IMAD.SHL.U32 R34, R0, 0x8, RZ ;  /* 0x0000000800227824 */ /* 0x002fc400078e00ff */
[----:B---3--:R-:W-:-:S03]  /*00c0*/  IMAD.SHL.U32 R77, R77, 0x400, RZ ;  /* 0x000004004d4d7824 */ /* 0x008fc600078e00ff */
[----:B------:R-:W-:-:S04]  /*00d0*/  LOP3.LUT R34, R34, 0x3f8, RZ, 0xc0, !PT ;  /* 0x000003f822227812 */ /* 0x000fc800078ec0ff */
[----:B------:R-:W-:-:S04]  /*00e0*/  LOP3.LUT R29, R77, R34, RZ, 0xfc, !PT ;  /* 0x000000224d1d7212 */ /* 0x000fc800078efcff */
[C---:B------:R-:W-:Y:S01]  /*00f0*/  ISETP.GE.AND P0, PT, R29.reuse, 0x2b9b00, PT ;  /* 0x002b9b001d00780c */ /* 0x040fe20003f06270 */
[----:B------:R-:W-:-:S04]  /*0100*/  IMAD.HI R0, R29, 0x2aaaaaab, RZ ;  /* 0x2aaaaaab1d007827 */ /* 0x000fc800078e02ff */
[----:B------:R-:W-:Y:S01]  /*0110*/  IMAD.HI R2, R29, -0x4cf09cad, R28 ;  /* 0xb30f63531d027827 */ /* 0x000fe200078e021c */
[----:B------:R-:W-:-:S03]  /*0120*/  SHF.R.U32.HI R3, RZ, 0x1f, R0 ;  /* 0x0000001fff037819 */ /* 0x000fc60000011600 */
[----:B------:R-:W-:Y:S01]  /*0130*/  IMAD.HI R6, R29, 0x2ef7722f, RZ ;  /* 0x2ef7722f1d067827 */ /* 0x000fe200078e02ff */
[----:B------:R-:W-:Y:S02]  /*0140*/  LEA.HI.SX32 R3, R0, R3, 0x1b ;  /* 0x0000000300037211 */ /* 0x000fe400078fdaff */
[----:B------:R-:W-:Y:S02]  /*0150*/  SHF.R.U32.HI R5, RZ, 0x1f, R2 ;  /* 0x0000001fff057819 */ /* 0x000fe40000011602 */
[----:B------:R-:W-:Y:S01]  /*0160*/  SHF.R.U32.HI R7, RZ, 0x1f, R6 ;  /* 0x0000001fff077819 */ /* 0x000fe20000011606 */
[C---:B------:R-:W-:Y:S01]  /*0170*/  IMAD.HI R0, R3.reuse, 0x4325c53f, RZ ;  /* 0x4325c53f03007827 */ /* 0x040fe200078e02ff */
[----:B------:R-:W-:Y:S02]  /*0180*/  LEA.HI.SX32 R2, R2, R5, 0x13 ;  /* 0x0000000502027211 */ /* 0x000fe400078f9aff */
[----:B------:R-:W-:Y:S01]  /*0190*/  LEA.HI.SX32 R7, R6, R7, 0xf ;  /* 0x0000000706077211 */ /* 0x000fe200078f7aff */
[----:B------:R-:W-:Y:S01]  /*01a0*/  IMAD R15, R3, -0xc0, R29 ;  /* 0xffffff40030f7824 */ /* 0x000fe200078e021d */
[----:B------:R-:W-:Y:S01]  /*01b0*/  SHF.R.U32.HI R5, RZ, 0x1f, R0 ;  /* 0x0000001fff057819 */ /* 0x000fe20000011600 */
[----:B------:R-:W-:-:S03]  /*01c0*/  IMAD.HI R4, R2, 0x4325c53f, RZ ;  /* 0x4325c53f02047827 */ /* 0x000fc600078e02ff */
[----:B------:R-:W-:Y:S02]  /*01d0*/  LEA.HI.SX32 R0, R0, R5, 0x1c ;  /* 0x0000000500007211 */ /* 0x000fe400078fe2ff */
[----:B------:R-:W-:-:S03]  /*01e0*/  SHF.R.U32.HI R5, RZ, 0x1f, R4 ;  /* 0x0000001fff057819 */ /* 0x000fc60000011604 */
[----:B------:R-:W-:Y:S01]  /*01f0*/  IMAD R0, R0, -0x3d, R3 ;  /* 0xffffffc300007824 */ /* 0x000fe200078e0203 */
[----:B------:R-:W-:-:S03]  /*0200*/  LEA.HI R5, R4, R5, RZ, 0x1c ;  /* 0x0000000504057211 */ /* 0x000fc600078fe0ff */
[----:B------:R-:W-:Y:S02]  /*0210*/  IMAD R0, R7, 0x1e08, R0 ;  /* 0x00001e0807007824 */ /* 0x000fe400078e0200 */
[----:B------:R-:W-:Y:S02]  /*0220*/  IMAD R5, R5, -0x3d, R2 ;  /* 0xffffffc305057824 */ /* 0x000fe400078e0202 */
[----:B------:R-:W-:-:S04]  /*0230*/  IMAD R14, R0, 0x180, RZ ;  /* 0x00000180000e7824 */ /* 0x000fc800078e02ff */
[----:B------:R-:W-:Y:S02]  /*0240*/  VIADD R26, R14, 0xc0 ;  /* 0x000000c00e1a7836 */ /* 0x000fe40000000000 */
[C---:B------:R-:W-:Y:S02]  /*0250*/  IMAD.IADD R0, R15.reuse, 0x1, R14 ;  /* 0x000000010f007824 */ /* 0x040fe400078e020e */
[----:B------:R-:W-:Y:S02]  /*0260*/  IMAD.IADD R2, R15, 0x1, R26 ;  /* 0x000000010f027824 */ /* 0x000fe400078e021a */
[C---:B------:R-:W-:Y:S02]  /*0270*/  IMAD R0, R5.reuse, 0xba00, R0 ;  /* 0x0000ba0005007824 */ /* 0x040fe400078e0200 */
[----:B------:R-:W-:Y:S02]  /*0280*/  IMAD R6, R5, 0xba00, R2 ;  /* 0x0000ba0005067824 */ /* 0x000fe400078e0202 */
[----:B--2---:R-:W-:-:S04]  /*0290*/  IMAD.WIDE R2, R0, 0x4, R8 ;  /* 0x0000000400027825 */ /* 0x004fc800078e0208 */
[----:B------:R-:W-:Y:S01]  /*02a0*/  IMAD.WIDE R6, R6, 0x4, R8 ;  /* 0x0000000406067825 */ /* 0x000fe200078e0208 */
[----:B------:R-:W2:Y:S04]  /*02b0*/  @!P0 LDG.E.128 R36, desc[UR6][R2.64] ;  /* 0x0000000602248981 */ /* 0x000ea8000c1e1d00 */
[----:B------:R-:W2:Y:S01]  /*02c0*/  @!P0 LDG.E.128 R20, desc[UR6][R6.64] ;  /* 0x0000000606148981 */ /* 0x000ea2000c1e1d00 */
[----:B------:R-:W-:Y:S01]  /*02d0*/  VIADD R40, R14, 0x180 ;  /* 0x000001800e287836 */ /* 0x000fe20000000000 */
[----:B------:R-:W-:Y:S02]  /*02e0*/  CS2R R16, SRZ ;  /* 0x0000000000107805 */ /* 0x000fe4000001ff00 */
[----:B------:R-:W-:Y:S01]  /*02f0*/  CS2R R18, SRZ ;  /* 0x0000000000127805 */ /* 0x000fe2000001ff00 */
[----:B------:R-:W-:-:S04]  /*0300*/  IMAD.IADD R0, R15, 0x1, R40 ;  /* 0x000000010f007824 */ /* 0x000fc800078e0228 */
[----:B------:R-:W-:-:S04]  /*0310*/  IMAD R0, R5, 0xba00, R0 ;  /* 0x0000ba0005007824 */ /* 0x000fc800078e0200 */
[----:B------:R-:W-:-:S05]  /*0320*/  IMAD.WIDE R8, R0, 0x4, R8 ;  /* 0x0000000400087825 */ /* 0x000fca00078e0208 */
[----:B------:R-:W3:Y:S01]  /*0330*/  @!P0 LDG.E.128 R16, desc[UR6][R8.64] ;  /* 0x0000000608108981 */ /* 0x000ee2000c1e1d00 */
[----:B------:R-:W-:-:S04]  /*0340*/  VIADD R44, R14, 0x5d00 ;  /* 0x00005d000e2c7836 */ /* 0x000fc80000000000 */
[----:B------:R-:W-:-:S04]  /*0350*/  IMAD.IADD R4, R15, 0x1, R44 ;  /* 0x000000010f047824 */ /* 0x000fc800078e022c */
[----:B------:R-:W-:Y:S01]  /*0360*/  IMAD R4, R5, 0xba00, R4 ;  /* 0x0000ba0005047824 */ /* 0x000fe200078e0204 */
[----:B--2---:R-:W-:Y:S02]  /*0370*/  FSETP.GT.AND P2, PT, R20, R36, PT ;  /* 0x000000241400720b */ /* 0x004fe40003f44000 */
[----:B------:R-:W-:Y:S02]  /*0380*/  FSETP.GT.AND P4, PT, R22, R38, PT ;  /* 0x000000261600720b */ /* 0x000fe40003f84000 */
[----:B------:R-:W-:Y:S02]  /*0390*/  FSETP.GT.AND P5, PT, R21, R37, PT ;  /* 0x000000251500720b */ /* 0x000fe40003fa4000 */
[----:B------:R-:W-:Y:S02]  /*03a0*/  FSETP.NAN.AND P1, PT, R20, R20, PT ;  /* 0x000000141400720b */ /* 0x000fe40003f28000 */
[----:B------:R-:W-:Y:S02]  /*03b0*/  FSETP.GT.AND P3, PT, R23, R39, PT ;  /* 0x000000271700720b */ /* 0x000fe40003f64000 */
[----:B------:R-:W-:-:S02]  /*03c0*/  P2R R3, PR, RZ, 0x4 ;  /* 0x00000004ff037803 */ /* 0x000fc40000000000 */
[----:B------:R-:W-:Y:S02]  /*03d0*/  P2R R66, PR, RZ, 0x8 ;  /* 0x00000008ff427803 */ /* 0x000fe40000000000 */
[----:B------:R-:W-:Y:S02]  /*03e0*/  @!P2 SEL R20, R20, R36, P1 ;  /* 0x000000241414a207 */ /* 0x000fe40000800000 */
[C---:B------:R-:W-:Y:S02]  /*03f0*/  FSETP.NAN.AND P1, PT, R22.reuse, R22, PT ;  /* 0x000000161600720b */ /* 0x040fe40003f28000 */
[C---:B------:R-:W-:Y:S02]  /*0400*/  FSETP.NAN.AND P2, PT, R21.reuse, R21, PT ;  /* 0x000000151500720b */ /* 0x040fe40003f48000 */
[----:B------:R-:W-:Y:S02]  /*0410*/  @!P4 SEL R22, R22, R38, P1 ;  /* 0x000000261616c207 */ /* 0x000fe40000800000 */
[----:B------:R-:W-:-:S02]  /*0420*/  @!P5 SEL R21, R21, R37, P2 ;  /* 0x000000251515d207 */ /* 0x000fc40001000000 */
[----:B---3--:R-:W-:Y:S02]  /*0430*/  FSETP.NAN.AND P1, PT, R19, R19, PT ;  /* 0x000000131300720b */ /* 0x008fe40003f28000 */
[C---:B------:R-:W-:Y:S02]  /*0440*/  FSETP.NAN.AND P2, PT, R23.reuse, R23, PT ;  /* 0x000000171700720b */ /* 0x040fe40003f48000 */
[----:B------:R-:W-:Y:S02]  /*0450*/  P2R R2, PR, RZ, 0x10 ;  /* 0x00000010ff027803 */ /* 0x000fe40000000000 */
[----:B------:R-:W-:Y:S02]  /*0460*/  @!P3 SEL R23, R23, R39, P2 ;  /* 0x000000271717b207 */ /* 0x000fe40001000000 */
[----:B------:R-:W-:Y:S01]  /*0470*/  FSETP.GEU.AND P2, PT, R22, R18, PT ;  /* 0x000000121600720b */ /* 0x000fe20003f4e000 */
[----:B------:R0:W-:Y:S01]  /*0480*/  STL.64 [R1], R2 ;  /* 0x0000000201007387 */ /* 0x0001e20000100a00 */
[----:B------:R-:W-:-:S02]  /*0490*/  FSETP.GEU.AND P3, PT, R23, R19, PT ;  /* 0x000000131700720b */ /* 0x000fc40003f6e000 */
[----:B------:R-:W-:Y:S02]  /*04a0*/  P2R R0, PR, RZ, 0x4 ;  /* 0x00000004ff007803 */ /* 0x000fe40000000000 */
[----:B------:R-:W-:Y:S02]  /*04b0*/  @!P1 SEL R19, R19, R23, !P3 ;  /* 0x0000001713139207 */ /* 0x000fe40005800000 */
[----:B------:R-:W-:Y:S01]  /*04c0*/  FSETP.NAN.AND P1, PT, R18, R18, PT ;  /* 0x000000121200720b */ /* 0x000fe20003f28000 */
[C---:B------:R-:W-:Y:S01]  /*04d0*/  VIADD R51, R14.reuse, 0x5dc0 ;  /* 0x00005dc00e337836 */ /* 0x040fe20000000000 */
[----:B------:R-:W-:Y:S01]  /*04e0*/  LOP3.LUT R34, R77, 0x4, R34, 0xfe, !PT ;  /* 0x000000044d227812 */ /* 0x000fe200078efe22 */
[C---:B------:R-:W-:Y:S01]  /*04f0*/  VIADD R52, R14.reuse, 0x5e80 ;  /* 0x00005e800e347836 */ /* 0x040fe20000000000 */
[----:B------:R-:W-:Y:S01]  /*0500*/  P2R R7, PR, RZ, 0x8 ;  /* 0x00000008ff077803 */ /* 0x000fe20000000000 */
[----:B0-----:R-:W0:Y:S01]  /*0510*/  LDC.64 R2, c[0x0][0x210] ;  /* 0x00008400ff027b82 */ /* 0x001e220000000a00 */
[----:B------:R-:W-:Y:S01]  /*0520*/  VIADD R41, R14, 0xba00 ;  /* 0x0000ba000e297836 */ /* 0x000fe20000000000 */
[----:B------:R-:W-:-:S06]  /*0530*/  P2R R9, PR, RZ, 0x20 ;  /* 0x00000020ff097803 */ /* 0x000fcc0000000000 */
[----:B------:R-:W-:Y:S02]  /*0540*/  @!P1 SEL R18, R18, R22, !P2 ;  /* 0x0000001612129207 */ /* 0x000fe40005000000 */
[----:B------:R-:W-:Y:S02]  /*0550*/  CS2R R22, SRZ ;  /* 0x0000000000167805 */ /* 0x000fe4000001ff00 */
[-C--:B------:R-:W-:Y:S02]  /*0560*/  FSETP.NAN.AND P1, PT, R17, R17.reuse, PT ;  /* 0x000000111100720b */ /* 0x080fe40003f28000 */
[----:B------:R-:W-:-:S04]  /*0570*/  FSETP.GEU.AND P2, PT, R21, R17, PT ;  /* 0x000000111500720b */ /* 0x000fc80003f4e000 */
[----:B------:R-:W-:-:S07]  /*0580*/  P2R R8, PR, RZ, 0x4 ;  /* 0x00000004ff087803 */ /* 0x000fce0000000000 */
[----:B------:R-:W-:Y:S01]  /*0590*/  @!P1 SEL R17, R17, R21, !P2 ;  /* 0x0000001511119207 */ /* 0x000fe20005000000 */
[----:B0-----:R-:W-:Y:S01]  /*05a0*/  IMAD.WIDE R12, R4, 0x4, R2 ;  /* 0x00000004040c7825 */ /* 0x001fe200078e0202 */
[-C--:B------:R-:W-:Y:S02]  /*05b0*/  FSETP.NAN.AND P1, PT, R16, R16.reuse, PT ;  /* 0x000000101000720b */ /* 0x080fe40003f28000 */
[----:B------:R-:W-:-:S04]  /*05c0*/  FSETP.GEU.AND P2, PT, R20, R16, PT ;  /* 0x000000101400720b */ /* 0x000fc80003f4e000 */
[----:B------:R-:W-:-:S07]  /*05d0*/  P2R R10, PR, RZ, 0x4 ;  /* 0x00000004ff0a7803 */ /* 0x000fce0000000000 */
[----:B------:R-:W-:Y:S02]  /*05e0*/  @!P1 SEL R16, R16, R20, !P2 ;  /* 0x0000001410109207 */ /* 0x000fe40005000000 */
[----:B------:R-:W-:-:S06]  /*05f0*/  CS2R R20, SRZ ;  /* 0x0000000000147805 */ /* 0x000fcc000001ff00 */
[----:B------:R0:W2:Y:S01]  /*0600*/  @!P0 LDG.E.128 R20, desc[UR6][R12.64] ;  /* 0x000000060c148981 */ /* 0x0000a2000c1e1d00 */
[----:B------:R-:W-:-:S04]  /*0610*/  IMAD.IADD R4, R15, 0x1, R51 ;  /* 0x000000010f047824 */ /* 0x000fc800078e0233 */
[----:B------:R-:W-:-:S04]  /*0620*/  IMAD R4, R5, 0xba00, R4 ;  /* 0x0000ba0005047824 */ /* 0x000fc800078e0204 */
[----:B0-----:R-:W-:Y:S01]  /*0630*/  IMAD.WIDE R12, R4, 0x4, R2 ;  /* 0x00000004040c7825 */ /* 0x001fe200078e0202 */
[-C--:B--2---:R-:W-:Y:S02]  /*0640*/  FSETP.NAN.AND P1, PT, R20, R20.reuse, PT ;  /* 0x000000141400720b */ /* 0x084fe40003f28000 */
[----:B------:R-:W-:-:S04]  /*0650*/  FSETP.GEU.AND P2, PT, R16, R20, PT ;  /* 0x000000141000720b */ /* 0x000fc80003f4e000 */
[----:B------:R-:W-:-:S07]  /*0660*/  P2R R6, PR, RZ, 0x4 ;  /* 0x00000004ff067803 */ /* 0x000fce0000000000 */
[----:B------:R-:W-:Y:S02]  /*0670*/  @!P1 SEL R20, R20, R16, !P2 ;  /* 0x0000001014149207 */ /* 0x000fe40005000000 */
[-C--:B------:R-:W-:Y:S02]  /*0680*/  FSETP.NAN.AND P1, PT, R21, R21.reuse, PT ;  /* 0x000000151500720b */ /* 0x080fe40003f28000 */
[----:B------:R-:W-:-:S04]  /*0690*/  FSETP.GEU.AND P2, PT, R17, R21, PT ;  /* 0x000000151100720b */ /* 0x000fc80003f4e000 */
[----:B------:R-:W-:-:S07]  /*06a0*/  P2R R11, PR, RZ, 0x4 ;  /* 0x00000004ff0b7803 */ /* 0x000fce0000000000 */
[----:B------:R-:W-:Y:S02]  /*06b0*/  @!P1 SEL R21, R21, R17, !P2 ;  /* 0x0000001115159207 */ /* 0x000fe40005000000 */
[----:B------:R-:W-:Y:S02]  /*06c0*/  CS2R R16, SRZ ;  /* 0x0000000000107805 */ /* 0x000fe4000001ff00 */
[-C--:B------:R-:W-:Y:S02]  /*06d0*/  FSETP.NAN.AND P1, PT, R22, R22.reuse, PT ;  /* 0x000000161600720b */ /* 0x080fe40003f28000 */
[----:B------:R-:W-:-:S04]  /*06e0*/  FSETP.GEU.AND P2, PT, R18, R22, PT ;  /* 0x000000161200720b */ /* 0x000fc80003f4e000 */
[----:B------:R-:W-:-:S07]  /*06f0*/  P2R R76, PR, RZ, 0x4 ;  /* 0x00000004ff4c7803 */ /* 0x000fce0000000000 */
[----:B------:R-:W-:Y:S02]  /*0700*/  @!P1 SEL R22, R22, R18, !P2 ;  /* 0x0000001216169207 */ /* 0x000fe40005000000 */
[-C--:B------:R-:W-:Y:S02]  /*0710*/  FSETP.NAN.AND P1, PT, R23, R23.reuse, PT ;  /* 0x000000171700720b */ /* 0x080fe40003f28000 */
[----:B------:R-:W-:-:S04]  /*0720*/  FSETP.GEU.AND P2, PT, R19, R23, PT ;  /* 0x000000171300720b */ /* 0x000fc80003f4e000 */
[----:B------:R-:W-:-:S07]  /*0730*/  P2R R75, PR, RZ, 0x4 ;  /* 0x00000004ff4b7803 */ /* 0x000fce0000000000 */
[----:B------:R-:W-:Y:S02]  /*0740*/  @!P1 SEL R23, R23, R19, !P2 ;  /* 0x0000001317179207 */ /* 0x000fe40005000000 */
[----:B------:R-:W-:-:S06]  /*0750*/  CS2R R18, SRZ ;  /* 0x0000000000127805 */ /* 0x000fcc000001ff00 */
[----:B------:R0:W2:Y:S02]  /*0760*/  @!P0 LDG.E.128 R16, desc[UR6][R12.64] ;  /* 0x000000060c108981 */ /* 0x0000a4000c1e1d00 */
[----:B0-----:R-:W-:-:S04]  /*0770*/  IMAD.IADD R12, R15, 0x1, R52 ;  /* 0x000000010f0c7824 */ /* 0x001fc800078e0234 */
[----:B------:R-:W-:-:S04]  /*0780*/  IMAD R12, R5, 0xba00, R12 ;  /* 0x0000ba00050c7824 */ /* 0x000fc800078e020c */
[----:B------:R-:W-:Y:S01]  /*0790*/  IMAD.WIDE R12, R12, 0x4, R2 ;  /* 0x000000040c0c7825 */ /* 0x000fe200078e0202 */
        /* <DEDUP_REMOVED lines=40> */
[----:B------:R-:W2:Y:S01]  /*0a20*/  @!P0 LDG.E.128 R16, desc[UR6][R12.64] ;  /* 0x000000060c108981 */ /* 0x000ea2000c1e1d00 */
[----:B------:R-:W-:Y:S01]  /*0a30*/  VIADD R39, R14, 0xbac0 ;  /* 0x0000bac00e277836 */ /* 0x000fe20000000000 */
[-C--:B--2---:R-:W-:Y:S02]  /*0a40*/  FSETP.NAN.AND P1, PT, R19, R19.reuse, PT ;  /* 0x000000131300720b */ /* 0x084fe40003f28000 */
[----:B------:R-:W-:-:S04]  /*0a50*/  FSETP.GEU.AND P2, PT, R23, R19, PT ;  /* 0x000000131700720b */ /* 0x000fc80003f4e000 */
[----:B------:R-:W-:-:S07]  /*0a60*/  P2R R56, PR, RZ, 0x4 ;  /* 0x00000004ff387803 */ /* 0x000fce0000000000 */
[----:B------:R-:W-:Y:S02]  /*0a70*/  @!P1 SEL R19, R19, R23, !P2 ;  /* 0x0000001713139207 */ /* 0x000fe40005000000 */
[-C--:B------:R-:W-:Y:S02]  /*0a80*/  FSETP.NAN.AND P1, PT, R18, R18.reuse, PT ;  /* 0x000000121200720b */ /* 0x080fe40003f28000 */
[----:B------:R-:W-:-:S04]  /*0a90*/  FSETP.GEU.AND P2, PT, R22, R18, PT ;  /* 0x000000121600720b */ /* 0x000fc80003f4e000 */
[----:B------:R-:W-:-:S07]  /*0aa0*/  P2R R12, PR, RZ, 0x4 ;  /* 0x00000004ff0c7803 */ /* 0x000fce0000000000 */
[----:B------:R-:W-:Y:S01]  /*0ab0*/  @!P1 SEL R18, R18, R22, !P2 ;  /* 0x0000001612129207 */ /* 0x000fe20005000000 */
[----:B------:R-:W-:Y:S01]  /*0ac0*/  IMAD.IADD R22, R15, 0x1, R39 ;  /* 0x000000010f167824 */ /* 0x000fe200078e0227 */
[-C--:B------:R-:W-:Y:S02]  /*0ad0*/  FSETP.NAN.AND P1, PT, R17, R17.reuse, PT ;  /* 0x000000111100720b */ /* 0x080fe40003f28000 */
[----:B------:R-:W-:Y:S01]  /*0ae0*/  FSETP.GEU.AND P2, PT, R21, R17, PT ;  /* 0x000000111500720b */ /* 0x000fe20003f4e000 */
[----:B------:R-:W-:Y:S01]  /*0af0*/  IMAD R24, R5, 0xba00, R22 ;  /* 0x0000ba0005187824 */ /* 0x000fe200078e0216 */
[----:B------:R-:W-:Y:S02]  /*0b00*/  CS2R R22, SRZ ;  /* 0x0000000000167805 */ /* 0x000fe4000001ff00 */
[----:B------:R-:W-:Y:S01]  /*0b10*/  P2R R13, PR, RZ, 0x4 ;  /* 0x00000004ff0d7803 */ /* 0x000fe20000000000 */
[----:B------:R-:W-:-:S06]  /*0b20*/  IMAD.WIDE R24, R24, 0x4, R2 ;  /* 0x0000000418187825 */ /* 0x000fcc00078e0202 */
[----:B------:R-:W-:Y:S02]  /*0b30*/  @!P1 SEL R17, R17, R21, !P2 ;  /* 0x0000001511119207 */ /* 0x000fe40005000000 */
[-C--:B------:R-:W-:Y:S02]  /*0b40*/  FSETP.NAN.AND P1, PT, R16, R16.reuse, PT ;  /* 0x000000101000720b */ /* 0x080fe40003f28000 */
[----:B------:R-:W-:-:S04]  /*0b50*/  FSETP.GEU.AND P2, PT, R20, R16, PT ;  /* 0x000000101400720b */ /* 0x000fc80003f4e000 */
[----:B------:R-:W-:-:S07]  /*0b60*/  P2R R28, PR, RZ, 0x4 ;  /* 0x00000004ff1c7803 */ /* 0x000fce0000000000 */
[----:B------:R-:W-:Y:S02]  /*0b70*/  @!P1 SEL R16, R16, R20, !P2 ;  /* 0x0000001410109207 */ /* 0x000fe40005000000 */
[----:B------:R-:W-:-:S06]  /*0b80*/  CS2R R20, SRZ ;  /* 0x0000000000147805 */ /* 0x000fcc000001ff00 */
[----:B------:R0:W2:Y:S02]  /*0b90*/  @!P0 LDG.E.128 R20, desc[UR6][R24.64] ;  /* 0x0000000618148981 */ /* 0x0000a4000c1e1d00 */
[----:B0-----:R-:W-:Y:S02]  /*0ba0*/  CS2R R24, SRZ ;  /* 0x0000000000187805 */ /* 0x001fe4000001ff00 */
[-C--:B--2---:R-:W-:Y:S02]  /*0bb0*/  FSETP.NAN.AND P1, PT, R20, R20.reuse, PT ;  /* 0x000000141400720b */ /* 0x084fe40003f28000 */
[----:B------:R-:W-:-:S04]  /*0bc0*/  FSETP.GEU.AND P2, PT, R16, R20, PT ;  /* 0x000000141000720b */ /* 0x000fc80003f4e000 */
[----:B------:R-:W-:-:S07]  /*0bd0*/  P2R R30, PR, RZ, 0x4 ;  /* 0x00000004ff1e7803 */ /* 0x000fce0000000000 */
[----:B------:R-:W-:Y:S01]  /*0be0*/  @!P1 SEL R20, R20, R16, !P2 ;  /* 0x0000001014149207 */ /* 0x000fe20005000000 */
[----:B------:R-:W-:Y:S01]  /*0bf0*/  IMAD.HI R16, R34, 0x2aaaaaab, RZ ;  /* 0x2aaaaaab22107827 */ /* 0x000fe200078e02ff */
[-C--:B------:R-:W-:Y:S02]  /*0c00*/  FSETP.NAN.AND P1, PT, R21, R21.reuse, PT ;  /* 0x000000151500720b */ /* 0x080fe40003f28000 */
[----:B------:R-:W-:-:S04]  /*0c10*/  FSETP.GEU.AND P2, PT, R17, R21, PT ;  /* 0x000000151100720b */ /* 0x000fc80003f4e000 */
[----:B------:R-:W-:-:S07]  /*0c20*/  P2R R31, PR, RZ, 0x4 ;  /* 0x00000004ff1f7803 */ /* 0x000fce0000000000 */
[----:B------:R-:W-:Y:S02]  /*0c30*/  @!P1 SEL R21, R21, R17, !P2 ;  /* 0x0000001115159207 */ /* 0x000fe40005000000 */
[-C--:B------:R-:W-:Y:S02]  /*0c40*/  FSETP.NAN.AND P1, PT, R22, R22.reuse, PT ;  /* 0x000000161600720b */ /* 0x080fe40003f28000 */
[----:B------:R-:W-:Y:S02]  /*0c50*/  SHF.R.U32.HI R17, RZ, 0x1f, R16 ;  /* 0x0000001fff117819 */ /* 0x000fe40000011610 */
[----:B------:R-:W-:Y:S02]  /*0c60*/  FSETP.GEU.AND P2, PT, R18, R22, PT ;  /* 0x000000161200720b */ /* 0x000fe40003f4e000 */
[----:B------:R-:W-:Y:S02]  /*0c70*/  LEA.HI R17, R16, R17, RZ, 0x1b ;  /* 0x0000001110117211 */ /* 0x000fe400078fd8ff */
[----:B------:R-:W-:-:S03]  /*0c80*/  P2R R32, PR, RZ, 0x4 ;  /* 0x00000004ff207803 */ /* 0x000fc60000000000 */
[----:B------:R-:W-:Y:S01]  /*0c90*/  IMAD R34, R17, -0xc0, R34 ;  /* 0xffffff4011227824 */ /* 0x000fe200078e0222 */
[----:B------:R-:W-:Y:S02]  /*0ca0*/  CS2R R16, SRZ ;  /* 0x0000000000107805 */ /* 0x000fe4000001ff00 */
[----:B------:R-:W-:Y:S02]  /*0cb0*/  @!P1 SEL R22, R22, R18, !P2 ;  /* 0x0000001216169207 */ /* 0x000fe40005000000 */
[-C--:B------:R-:W-:Y:S01]  /*0cc0*/  FSETP.NAN.AND P1, PT, R23, R23.reuse, PT ;  /* 0x000000171700720b */ /* 0x080fe20003f28000 */
[C---:B------:R-:W-:Y:S01]  /*0cd0*/  IMAD.IADD R36, R34.reuse, 0x1, R14 ;  /* 0x0000000122247824 */ /* 0x040fe200078e020e */
[----:B------:R-:W-:Y:S01]  /*0ce0*/  FSETP.GEU.AND P2, PT, R19, R23, PT ;  /* 0x000000171300720b */ /* 0x000fe20003f4e000 */
[----:B------:R-:W-:Y:S02]  /*0cf0*/  IMAD.IADD R26, R34, 0x1, R26 ;  /* 0x00000001221a7824 */ /* 0x000fe400078e021a */
[C---:B------:R-:W-:Y:S01]  /*0d00*/  IMAD R36, R5.reuse, 0xba00, R36 ;  /* 0x0000ba0005247824 */ /* 0x040fe200078e0224 */
[----:B------:R-:W-:Y:S01]  /*0d10*/  P2R R33, PR, RZ, 0x4 ;  /* 0x00000004ff217803 */ /* 0x000fe20000000000 */
[----:B------:R-:W-:Y:S01]  /*0d20*/  IMAD R42, R5, 0xba00, R26 ;  /* 0x0000ba00052a7824 */ /* 0x000fe200078e021a */
[----:B------:R-:W-:Y:S01]  /*0d30*/  CS2R R26, SRZ ;  /* 0x00000000001a7805 */ /* 0x000fe2000001ff00 */
[----:B------:R-:W-:-:S04]  /*0d40*/  IMAD.WIDE R36, R36, 0x4, R2 ;  /* 0x0000000424247825 */ /* 0x000fc800078e0202 */
[----:B------:R-:W-:Y:S02]  /*0d50*/  @!P1 SEL R23, R23, R19, !P2 ;  /* 0x0000001317179207 */ /* 0x000fe40005000000 */
[----:B------:R-:W-:Y:S01]  /*0d60*/  CS2R R18, SRZ ;  /* 0x0000000000127805 */ /* 0x000fe2000001ff00 */
[----:B------:R-:W-:-:S05]  /*0d70*/  IMAD.WIDE R42, R42, 0x4, R2 ;  /* 0x000000042a2a7825 */ /* 0x000fca00078e0202 */
[----:B------:R-:W2:Y:S04]  /*0d80*/  @!P0 LDG.E.128 R16, desc[UR6][R36.64] ;  /* 0x0000000624108981 */ /* 0x000ea8000c1e1d00 */
[----:B------:R0:W2:Y:S01]  /*0d90*/  @!P0 LDG.E.128 R24, desc[UR6][R42.64] ;  /* 0x000000062a188981 */ /* 0x0000a2000c1e1d00 */
[----:B------:R-:W-:-:S04]  /*0da0*/  IMAD.IADD R40, R34, 0x1, R40 ;  /* 0x0000000122287824 */ /* 0x000fc800078e0228 */
[----:B------:R-:W-:-:S04]  /*0db0*/  IMAD R40, R5, 0xba00, R40 ;  /* 0x0000ba0005287824 */ /* 0x000fc800078e0228 */
[----:B0-----:R-:W-:Y:S01]  /*0dc0*/  IMAD.WIDE R42, R40, 0x4, R2 ;  /* 0x00000004282a7825 */ /* 0x001fe200078e0202 */
[C---:B--2---:R-:W-:Y:S02]  /*0dd0*/  FSETP.GT.AND P2, PT, R24.reuse, R16, PT ;  /* 0x000000101800720b */ /* 0x044fe40003f44000 */
[----:B------:R-:W-:Y:S02]  /*0de0*/  FSETP.NAN.AND P1, PT, R24, R24, PT ;  /* 0x000000181800720b */ /* 0x000fe40003f28000 */
[----:B------:R-:W-:-:S09]  /*0df0*/  P2R R35, PR, RZ, 0x4 ;  /* 0x00000004ff237803 */ /* 0x000fd20000000000 */
[----:B------:R-:W-:Y:S02]  /*0e00*/  @!P2 SEL R24, R24, R16, P1 ;  /* 0x000000101818a207 */ /* 0x000fe40000800000 */
[C---:B------:R-:W-:Y:S02]  /*0e10*/  FSETP.GT.AND P2, PT, R25.reuse, R17, PT ;  /* 0x000000111900720b */ /* 0x040fe40003f44000 */
[----:B------:R-:W-:Y:S02]  /*0e20*/  FSETP.NAN.AND P1, PT, R25, R25, PT ;  /* 0x000000191900720b */ /* 0x000fe40003f28000 */
[----:B------:R-:W-:-:S09]  /*0e30*/  P2R R36, PR, RZ, 0x4 ;  /* 0x00000004ff247803 */ /* 0x000fd20000000000 */
[----:B------:R-:W-:Y:S02]  /*0e40*/  @!P2 SEL R25, R25, R17, P1 ;  /* 0x000000111919a207 */ /* 0x000fe40000800000 */
[----:B------:R-:W-:Y:S02]  /*0e50*/  CS2R R16, SRZ ;  /* 0x0000000000107805 */ /* 0x000fe4000001ff00 */
[C---:B------:R-:W-:Y:S02]  /*0e60*/  FSETP.GT.AND P2, PT, R26.reuse, R18, PT ;  /* 0x000000121a00720b */ /* 0x040fe40003f44000 */
[----:B------:R-:W-:Y:S02]  /*0e70*/  FSETP.NAN.AND P1, PT, R26, R26, PT ;  /* 0x0000001a1a00720b */ /* 0x000fe40003f28000 */
[----:B------:R-:W-:-:S09]  /*0e80*/  P2R R37, PR, RZ, 0x4 ;  /* 0x00000004ff257803 */ /* 0x000fd20000000000 */
[----:B------:R-:W-:Y:S02]  /*0e90*/  @!P2 SEL R26, R26, R18, P1 ;  /* 0x000000121a1aa207 */ /* 0x000fe40000800000 */
[C---:B------:R-:W-:Y:S02]  /*0ea0*/  FSETP.GT.AND P2, PT, R27.reuse, R19, PT ;  /* 0x000000131b00720b */ /* 0x040fe40003f44000 */
[----:B------:R-:W-:Y:S02]  /*0eb0*/  FSETP.NAN.AND P1, PT, R27, R27, PT ;  /* 0x0000001b1b00720b */ /* 0x000fe40003f28000 */
[----:B------:R-:W-:-:S09]  /*0ec0*/  P2R R38, PR, RZ, 0x4 ;  /* 0x00000004ff267803 */ /* 0x000fd20000000000 */
[----:B------:R-:W-:Y:S02]  /*0ed0*/  @!P2 SEL R27, R27, R19, P1 ;  /* 0x000000131b1ba207 */ /* 0x000fe40000800000 */
[----:B------:R-:W-:-:S06]  /*0ee0*/  CS2R R18, SRZ ;  /* 0x0000000000127805 */ /* 0x000fcc000001ff00 */
[----:B------:R-:W2:Y:S01]  /*0ef0*/  @!P0 LDG.E.128 R16, desc[UR6][R42.64] ;  /* 0x000000062a108981 */ /* 0x000ea2000c1e1d00 */
[----:B------:R-:W-:-:S04]  /*0f00*/  IMAD.IADD R44, R34, 0x1, R44 ;  /* 0x00000001222c7824 */ /* 0x000fc800078e022c */
        /* <DEDUP_REMOVED lines=20> */
[----:B------:R-:W2:Y:S02]  /*1050*/  @!P0 LDG.E.128 R24, desc[UR6][R44.64] ;  /* 0x000000062c188981 */ /* 0x000ea4000c1e1d00 */
        /* <DEDUP_REMOVED lines=12> */
[----:B------:R-:W-:Y:S01]  /*1120*/  @!P1 SEL R26, R26, R18, !P2 ;  /* 0x000000121a1a9207 */ /* 0x000fe20005000000 */
[----:B------:R-:W-:Y:S01]  /*1130*/  IMAD.IADD R18, R34, 0x1, R51 ;  /* 0x0000000122127824 */ /* 0x000fe200078e0233 */
[-C--:B------:R-:W-:Y:S02]  /*1140*/  FSETP.NAN.AND P1, PT, R27, R27.reuse, PT ;  /* 0x0000001b1b00720b */ /* 0x080fe40003f28000 */
[----:B------:R-:W-:Y:S01]  /*1150*/  FSETP.GEU.AND P2, PT, R19, R27, PT ;  /* 0x0000001b1300720b */ /* 0x000fe20003f4e000 */
[----:B------:R-:W-:-:S03]  /*1160*/  IMAD R44, R5, 0xba00, R18 ;  /* 0x0000ba00052c7824 */ /* 0x000fc600078e0212 */
[----:B------:R-:W-:Y:S01]  /*1170*/  P2R R50, PR, RZ, 0x4 ;  /* 0x00000004ff327803 */ /* 0x000fe20000000000 */
[----:B------:R-:W-:-:S06]  /*1180*/  IMAD.WIDE R44, R44, 0x4, R2 ;  /* 0x000000042c2c7825 */ /* 0x000fcc00078e0202 */
[----:B------:R-:W-:Y:S02]  /*1190*/  @!P1 SEL R27, R27, R19, !P2 ;  /* 0x000000131b1b9207 */ /* 0x000fe40005000000 */
[----:B------:R-:W-:-:S06]  /*11a0*/  CS2R R18, SRZ ;  /* 0x0000000000127805 */ /* 0x000fcc000001ff00 */
[----:B------:R0:W2:Y:S01]  /*11b0*/  @!P0 LDG.E.128 R16, desc[UR6][R44.64] ;  /* 0x000000062c108981 */ /* 0x0000a2000c1e1d00 */
[----:B------:R-:W-:-:S04]  /*11c0*/  IMAD.IADD R52, R34, 0x1, R52 ;  /* 0x0000000122347824 */ /* 0x000fc800078e0234 */
[----:B0-----:R-:W-:-:S04]  /*11d0*/  IMAD R44, R5, 0xba00, R52 ;  /* 0x0000ba00052c7824 */ /* 0x001fc800078e0234 */
        /* <DEDUP_REMOVED lines=63> */
[----:B------:R-:W2:Y:S01]  /*15d0*/  @!P0 LDG.E.128 R24, desc[UR6][R44.64] ;  /* 0x000000062c188981 */ /* 0x000ea2000c1e1d00 */
[----:B------:R-:W-:-:S04]  /*15e0*/  VIADD R71, R14, 0xbb80 ;  /* 0x0000bb800e477836 */ /* 0x000fc80000000000 */
[----:B------:R-:W-:-:S04]  /*15f0*/  IMAD.IADD R14, R15, 0x1, R71 ;  /* 0x000000010f0e7824 */ /* 0x000fc800078e0247 */
[----:B------:R-:W-:-:S04]  /*1600*/  IMAD R14, R5, 0xba00, R14 ;  /* 0x0000ba00050e7824 */ /* 0x000fc800078e020e */
[----:B------:R-:W-:Y:S02]  /*1610*/  IMAD.WIDE R14, R14, 0x4, R2 ;  /* 0x000000040e0e7825 */ /* 0x000fe400078e0202 */
[----:B------:R-:W3:Y:S01]  /*1620*/  LDL.LU.64 R2, [R1] ;  /* 0x0000000001027983 */ /* 0x000ee20000300a00 */
[-C--:B--2---:R-:W-:Y:S02]  /*1630*/  FSETP.NAN.AND P1, PT, R24, R24.reuse, PT ;  /* 0x000000181800720b */ /* 0x084fe40003f28000 */
[----:B------:R-:W-:Y:S02]  /*1640*/  FSETP.NAN.AND P3, PT, R25, R25, PT ;  /* 0x000000191900720b */ /* 0x000fe40003f68000 */
[----:B------:R-:W-:Y:S02]  /*1650*/  FSETP.GEU.AND P2, PT, R16, R24, PT ;  /* 0x000000181000720b */ /* 0x000fe40003f4e000 */
[----:B------:R-:W-:Y:S01]  /*1660*/  FSETP.GEU.AND P4, PT, R18, R26, PT ;  /* 0x0000001a1200720b */ /* 0x000fe20003f8e000 */
[----:B------:R-:W-:Y:S01]  /*1670*/  IMAD.IADD R34, R34, 0x1, R71 ;  /* 0x0000000122227824 */ /* 0x000fe200078e0247 */
[----:B------:R-:W-:-:S02]  /*1680*/  P2R R39, PR, RZ, 0x4 ;  /* 0x00000004ff277803 */ /* 0x000fc40000000000 */
[----:B------:R-:W-:-:S03]  /*1690*/  P2R R45, PR, RZ, 0x10 ;  /* 0x00000010ff2d7803 */ /* 0x000fc60000000000 */
[----:B------:R-:W-:Y:S02]  /*16a0*/  @!P1 SEL R24, R24, R16, !P2 ;  /* 0x0000001018189207 */ /* 0x000fe40005000000 */
[----:B------:R-:W-:-:S04]  /*16b0*/  FSETP.GEU.AND P1, PT, R17, R25, PT ;  /* 0x000000191100720b */ /* 0x000fc80003f2e000 */
[----:B------:R-:W-:Y:S02]  /*16c0*/  @!P3 SEL R25, R25, R17, !P1 ;  /* 0x000000111919b207 */ /* 0x000fe40004800000 */
[----:B------:R-:W-:Y:S02]  /*16d0*/  CS2R R16, SRZ ;  /* 0x0000000000107805 */ /* 0x000fe4000001ff00 */
[----:B------:R-:W-:Y:S02]  /*16e0*/  FSETP.NAN.AND P3, PT, R26, R26, PT ;  /* 0x0000001a1a00720b */ /* 0x000fe40003f68000 */
[----:B------:R-:W-:Y:S02]  /*16f0*/  P2R R44, PR, RZ, 0x2 ;  /* 0x00000002ff2c7803 */ /* 0x000fe40000000000 */
[----:B------:R-:W-:-:S04]  /*1700*/  FSETP.GEU.AND P1, PT, R19, R27, PT ;  /* 0x0000001b1300720b */ /* 0x000fc80003f2e000 */
[----:B------:R-:W-:-:S05]  /*1710*/  P2R R67, PR, RZ, 0x2 ;  /* 0x00000002ff437803 */ /* 0x000fca0000000000 */
[----:B------:R-:W-:Y:S02]  /*1720*/  @!P3 SEL R26, R26, R18, !P4 ;  /* 0x000000121a1ab207 */ /* 0x000fe40006000000 */
[----:B------:R-:W-:-:S13]  /*1730*/  FSETP.NAN.AND P3, PT, R27, R27, PT ;  /* 0x0000001b1b00720b */ /* 0x000fda0003f68000 */
[----:B------:R-:W-:Y:S02]  /*1740*/  @!P3 SEL R27, R27, R19, !P1 ;  /* 0x000000131b1bb207 */ /* 0x000fe40004800000 */
[----:B------:R-:W-:-:S06]  /*1750*/  CS2R R18, SRZ ;  /* 0x0000000000127805 */ /* 0x000fcc000001ff00 */
[----:B------:R-:W2:Y:S01]  /*1760*/  @!P0 LDG.E.128 R16, desc[UR6][R14.64] ;  /* 0x000000060e108981 */ /* 0x000ea2000c1e1d00 */
[----:B------:R-:W-:Y:S02]  /*1770*/  ISETP.NE.AND P2, PT, R4, RZ, PT ;  /* 0x000000ff0400720c */ /* 0x000fe40003f45270 */
[-C--:B--2---:R-:W-:Y:S02]  /*1780*/  FSETP.NAN.AND P3, PT, R16, R16.reuse, PT ;  /* 0x000000101000720b */ /* 0x084fe40003f68000 */
[----:B------:R-:W-:-:S11]  /*1790*/  FSETP.GEU.AND P1, PT, R20, R16, PT ;  /* 0x000000101400720b */ /* 0x000fd60003f2e000 */
[----:B------:R-:W-:Y:S02]  /*17a0*/  @!P3 SEL R16, R16, R20, !P1 ;  /* 0x000000141010b207 */ /* 0x000fe40004800000 */
[-C--:B------:R-:W-:Y:S02]  /*17b0*/  FSETP.NAN.AND P3, PT, R17, R17.reuse, PT ;  /* 0x000000111100720b */ /* 0x080fe40003f68000 */
[----:B------:R-:W-:Y:S02]  /*17c0*/  P2R R14, PR, RZ, 0x2 ;  /* 0x00000002ff0e7803 */ /* 0x000fe40000000000 */
[----:B------:R-:W-:-:S09]  /*17d0*/  FSETP.GEU.AND P1, PT, R21, R17, PT ;  /* 0x000000111500720b */ /* 0x000fd20003f2e000 */
[----:B------:R-:W-:Y:S02]  /*17e0*/  @!P3 SEL R17, R17, R21, !P1 ;  /* 0x000000151111b207 */ /* 0x000fe40004800000 */
[-C--:B------:R-:W-:Y:S02]  /*17f0*/  FSETP.NAN.AND P3, PT, R18, R18.reuse, PT ;  /* 0x000000121200720b */ /* 0x080fe40003f68000 */
[----:B------:R-:W-:Y:S02]  /*1800*/  P2R R15, PR, RZ, 0x2 ;  /* 0x00000002ff0f7803 */ /* 0x000fe40000000000 */
[----:B------:R-:W-:-:S09]  /*1810*/  FSETP.GEU.AND P1, PT, R22, R18, PT ;  /* 0x000000121600720b */ /* 0x000fd20003f2e000 */
[----:B------:R-:W-:Y:S02]  /*1820*/  @!P3 SEL R18, R18, R22, !P1 ;  /* 0x000000161212b207 */ /* 0x000fe40004800000 */
[-C--:B------:R-:W-:Y:S02]  /*1830*/  FSETP.NAN.AND P3, PT, R19, R19.reuse, PT ;  /* 0x000000131300720b */ /* 0x080fe40003f68000 */
[----:B------:R-:W-:Y:S02]  /*1840*/  P2R R20, PR, RZ, 0x2 ;  /* 0x00000002ff147803 */ /* 0x000fe40000000000 */
[----:B------:R-:W-:-:S04]  /*1850*/  FSETP.GEU.AND P1, PT, R23, R19, PT ;  /* 0x000000131700720b */ /* 0x000fc80003f2e000 */
[----:B------:R-:W-:-:S05]  /*1860*/  P2R R21, PR, RZ, 0x2 ;  /* 0x00000002ff157803 */ /* 0x000fca0000000000 */
[----:B------:R-:W-:Y:S02]  /*1870*/  @!P3 SEL R19, R19, R23, !P1 ;  /* 0x000000171313b207 */ /* 0x000fe40004800000 */
[----:B------:R-:W-:-:S04]  /*1880*/  ISETP.NE.AND P1, PT, R50, RZ, PT ;  /* 0x000000ff3200720c */ /* 0x000fc80003f25270 */
[----:B------:R-:W-:Y:S02]  /*1890*/  P2R R22, PR, RZ, 0x2 ;  /* 0x00000002ff167803 */ /* 0x000fe40000000000 */
        /* <DEDUP_REMOVED lines=18> */
[----:B------:R-:W-:Y:S02]  /*19c0*/  ISETP.NE.AND P1, PT, R7, RZ, PT ;  /* 0x000000ff0700720c */ /* 0x000fe40003f25270 */
[----:B------:R-:W0:Y:S02]  /*19d0*/  LDC.64 R6, c[0x0][0x210] ;  /* 0x00008400ff067b82 */ /* 0x000e240000000a00 */
        /* <DEDUP_REMOVED lines=9> */
[----:B---3--:R-:W-:-:S04]  /*1a70*/  ISETP.NE.AND P1, PT, R3, RZ, PT ;  /* 0x000000ff0300720c */ /* 0x008fc80003f25270 */
[----:B------:R-:W-:Y:S02]  /*1a80*/  P2R R73, PR, RZ, 0x2 ;  /* 0x00000002ff497803 */ /* 0x000fe40000000000 */
[----:B------:R-:W-:-:S04]  /*1a90*/  ISETP.NE.AND P1, PT, R9, RZ, PT ;  /* 0x000000ff0900720c */ /* 0x000fc80003f25270 */
[----:B------:R-:W-:Y:S02]  /*1aa0*/  P2R R9, PR, RZ, 0x2 ;  /* 0x00000002ff097803 */ /* 0x000fe40000000000 */
[----:B------:R-:W-:Y:S01]  /*1ab0*/  ISETP.NE.AND P1, PT, R2, RZ, PT ;  /* 0x000000ff0200720c */ /* 0x000fe20003f25270 */
[----:B------:R-:W-:Y:S01]  /*1ac0*/  IMAD R2, R5, 0xba00, R34 ;  /* 0x0000ba0005027824 */ /* 0x000fe200078e0222 */
[----:B------:R-:W-:-:S03]  /*1ad0*/  CS2R R4, SRZ ;  /* 0x0000000000047805 */ /* 0x000fc6000001ff00 */
[----:B0-----:R-:W-:Y:S01]  /*1ae0*/  IMAD.WIDE R2, R2, 0x4, R6 ;  /* 0x0000000402027825 */ /* 0x001fe200078e0206 */
[----:B------:R-:W-:-:S06]  /*1af0*/  CS2R R6, SRZ ;  /* 0x0000000000067805 */ /* 0x000fcc000001ff00 */
[----:B------:R0:W2:Y:S01]  /*1b00*/  @!P0 LDG.E.128 R4, desc[UR6][R2.64] ;  /* 0x0000000602048981 */ /* 0x0000a2000c1e1d00 */
[----:B------:R-:W-:Y:S02]  /*1b10*/  P2R R74, PR, RZ, 0x2 ;  /* 0x00000002ff4a7803 */ /* 0x000fe40000000000 */
[----:B------:R-:W-:-:S04]  /*1b20*/  ISETP.NE.AND P1, PT, R66, RZ, PT ;  /* 0x000000ff4200720c */ /* 0x000fc80003f25270 */
[----:B------:R-:W-:Y:S02]  /*1b30*/  P2R R66, PR, RZ, 0x2 ;  /* 0x00000002ff427803 */ /* 0x000fe40000000000 */
[----:B0-----:R-:W-:Y:S02]  /*1b40*/  P2R R3, PR, RZ, 0x1 ;  /* 0x00000001ff037803 */ /* 0x001fe40000000000 */
[----:B------:R-:W-:Y:S02]  /*1b50*/  ISETP.NE.AND P0, PT, R49, RZ, PT ;  /* 0x000000ff3100720c */ /* 0x000fe40003f05270 */
[-C--:B--2---:R-:W-:Y:S02]  /*1b60*/  FSETP.NAN.AND P4, PT, R7, R7.reuse, PT ;  /* 0x000000070700720b */ /* 0x084fe40003f88000 */
[----:B------:R-:W-:Y:S02]  /*1b70*/  FSETP.NAN.AND P5, PT, R6, R6, PT ;  /* 0x000000060600720b */ /* 0x000fe40003fa8000 */
[----:B------:R-:W-:-:S02]  /*1b80*/  FSETP.GEU.AND P3, PT, R27, R7, PT ;  /* 0x000000071b00720b */ /* 0x000fc40003f6e000 */
[----:B------:R-:W-:Y:S02]  /*1b90*/  FSETP.NAN.AND P6, PT, R5, R5, PT ;  /* 0x000000050500720b */ /* 0x000fe40003fc8000 */
[----:B------:R-:W-:-:S05]  /*1ba0*/  FSETP.NAN.AND P1, PT, R4, R4, PT ;  /* 0x000000040400720b */ /* 0x000fca0003f28000 */
[----:B------:R-:W-:Y:S02]  /*1bb0*/  @!P4 SEL R7, R7, R27, !P3 ;  /* 0x0000001b0707c207 */ /* 0x000fe40005800000 */
[----:B------:R-:W-:-:S04]  /*1bc0*/  FSETP.GEU.AND P4, PT, R26, R6, PT ;  /* 0x000000061a00720b */ /* 0x000fc80003f8e000 */
[----:B------:R-:W-:Y:S02]  /*1bd0*/  @!P5 SEL R6, R6, R26, !P4 ;  /* 0x0000001a0606d207 */ /* 0x000fe40006000000 */
[----:B------:R-:W-:-:S04]  /*1be0*/  FSETP.GEU.AND P5, PT, R25, R5, PT ;  /* 0x000000051900720b */ /* 0x000fc80003fae000 */
[----:B------:R-:W-:Y:S02]  /*1bf0*/  @!P6 SEL R5, R5, R25, !P5 ;  /* 0x000000190505e207 */ /* 0x000fe40006800000 */
[----:B------:R-:W-:-:S04]  /*1c00*/  FSETP.GEU.AND P6, PT, R24, R4, PT ;  /* 0x000000041800720b */ /* 0x000fc80003fce000 */
[----:B------:R-:W-:Y:S02]  /*1c10*/  @!P1 SEL R4, R4, R24, !P6 ;  /* 0x0000001804049207 */ /* 0x000fe40007000000 */
[----:B------:R-:W-:-:S04]  /*1c20*/  ISETP.NE.AND P1, PT, R66, RZ, PT ;  /* 0x000000ff4200720c */ /* 0x000fc80003f25270 */
[----:B------:R-:W-:Y:S02]  /*1c30*/  SEL R24, RZ, 0x1, !P1 ;  /* 0x00000001ff187807 */ /* 0x000fe40004800000 */
        /* <DEDUP_REMOVED lines=15> */
[----:B------:R-:W-:Y:S02]  /*1d30*/  SEL R24, R24, 0x2, P1 ;  /* 0x0000000218187807 */ /* 0x000fe40000800000 */
        /* <DEDUP_REMOVED lines=14> */
[----:B------:R-:W-:Y:S02]  /*1e20*/  ISETP.NE.AND P1, PT, R23, RZ, PT ;  /* 0x000000ff1700720c */ /* 0x000fe40003f25270 */
[----:B------:R-:W-:Y:S02]  /*1e30*/  P2R R26, PR, RZ, 0x10 ;  /* 0x00000010ff1a7803 */ /* 0x000fe40000000000 */
[----:B------:R-:W-:Y:S02]  /*1e40*/  SEL R0, R0, 0x3, P1 ;  /* 0x0000000300007807 */ /* 0x000fe40000800000 */
[----:B------:R-:W-:Y:S02]  /*1e50*/  ISETP.NE.AND P4, PT, R47, RZ, PT ;  /* 0x000000ff2f00720c */ /* 0x000fe40003f85270 */
[----:B------:R-:W-:-:S02]  /*1e60*/  ISETP.NE.AND P1, PT, R11, RZ, PT ;  /* 0x000000ff0b00720c */ /* 0x000fc40003f25270 */
[----:B------:R-:W-:Y:S02]  /*1e70*/  P2R R47, PR, RZ, 0x40 ;  /* 0x00000040ff2f7803 */ /* 0x000fe40000000000 */
[----:B------:R-:W-:Y:S02]  /*1e80*/  ISETP.NE.AND P6, PT, R76, RZ, PT ;  /* 0x000000ff4c00720c */ /* 0x000fe40003fc5270 */
[----:B------:R-:W-:Y:S02]  /*1e90*/  SEL R9, R9, 0x3, P1 ;  /* 0x0000000309097807 */ /* 0x000fe40000800000 */
[----:B------:R-:W-:Y:S02]  /*1ea0*/  P2R R34, PR, RZ, 0x20 ;  /* 0x00000020ff227803 */ /* 0x000fe40000000000 */
[----:B------:R-:W-:Y:S02]  /*1eb0*/  ISETP.NE.AND P1, PT, R22, RZ, PT ;  /* 0x000000ff1600720c */ /* 0x000fe40003f25270 */
[----:B------:R-:W-:-:S02]  /*1ec0*/  ISETP.NE.AND P5, PT, R75, RZ, PT ;  /* 0x000000ff4b00720c */ /* 0x000fc40003fa5270 */
[----:B------:R-:W-:Y:S02]  /*1ed0*/  SEL R22, R2, 0x3, P6 ;  /* 0x0000000302167807 */ /* 0x000fe40003000000 */
[----:B------:R-:W-:Y:S02]  /*1ee0*/  ISETP.NE.AND P6, PT, R31, RZ, PT ;  /* 0x000000ff1f00720c */ /* 0x000fe40003fc5270 */
[----:B------:R-:W-:Y:S02]  /*1ef0*/  SEL R2, R24, 0x3, P5 ;  /* 0x0000000318027807 */ /* 0x000fe40002800000 */
        /* <DEDUP_REMOVED lines=18> */
[----:B------:R-:W-:Y:S02]  /*2020*/  SEL R11, R37, 0x3, P0 ;  /* 0x00000003250b7807 */ /* 0x000fe40000000000 */
[----:B------:R-:W-:Y:S02]  /*2030*/  P2R R37, PR, RZ, 0x40 ;  /* 0x00000040ff257803 */ /* 0x000fe40000000000 */
[----:B------:R-:W-:Y:S02]  /*2040*/  ISETP.NE.AND P6, PT, R59, RZ, PT ;  /* 0x000000ff3b00720c */ /* 0x000fe40003fc5270 */
[----:B------:R-:W-:-:S02]  /*2050*/  SEL R23, R38, 0x3, P1 ;  /* 0x0000000326177807 */ /* 0x000fc40000800000 */
[----:B------:R-:W-:Y:S02]  /*2060*/  P2R R38, PR, RZ, 0x40 ;  /* 0x00000040ff267803 */ /* 0x000fe40000000000 */
[----:B------:R-:W-:Y:S02]  /*2070*/  ISETP.NE.AND P6, PT, R58, RZ, PT ;  /* 0x000000ff3a00720c */ /* 0x000fe40003fc5270 */
[----:B------:R-:W-:Y:S02]  /*2080*/  ISETP.NE.AND P0, PT, R51, RZ, PT ;  /* 0x000000ff3300720c */ /* 0x000fe40003f05270 */
[----:B------:R-:W-:Y:S02]  /*2090*/  P2R R51, PR, RZ, 0x40 ;  /* 0x00000040ff337803 */ /* 0x000fe40000000000 */
[----:B------:R-:W-:-:S04]  /*20a0*/  ISETP.NE.AND P6, PT, R57, RZ, PT ;  /* 0x000000ff3900720c */ /* 0x000fc80003fc5270 */
[----:B------:R-:W-:Y:S02]  /*20b0*/  P2R R50, PR, RZ, 0x40 ;  /* 0x00000040ff327803 */ /* 0x000fe40000000000 */
[----:B------:R-:W-:-:S04]  /*20c0*/  ISETP.NE.AND P6, PT, R52, RZ, PT ;  /* 0x000000ff3400720c */ /* 0x000fc80003fc5270 */
[----:B------:R-:W-:Y:S02]  /*20d0*/  P2R R49, PR, RZ, 0x40 ;  /* 0x00000040ff317803 */ /* 0x000fe40000000000 */
[----:B------:R-:W-:Y:S02]  /*20e0*/  ISETP.NE.AND P6, PT, R60, RZ, PT ;  /* 0x000000ff3c00720c */ /* 0x000fe40003fc5270 */
[----:B------:R-:W-:Y:S02]  /*20f0*/  P2R R27, PR, RZ, 0x8 ;  /* 0x00000008ff1b7803 */ /* 0x000fe40000000000 */
[----:B------:R-:W-:Y:S02]  /*2100*/  ISETP.NE.AND P3, PT, R48, RZ, PT ;  /* 0x000000ff3000720c */ /* 0x000fe40003f65270 */
        /* <DEDUP_REMOVED lines=13> */
[----:B------:R-:W-:Y:S02]  /*21e0*/  SEL R11, R11, 0x4, P6 ;  /* 0x000000040b0b7807 */ /* 0x000fe40003000000 */
[----:B------:R-:W-:Y:S02]  /*21f0*/  ISETP.NE.AND P6, PT, R40, RZ, PT ;  /* 0x000000ff2800720c */ /* 0x000fe40003fc5270 */
[----:B------:R-:W-:-:S02]  /*2200*/  SEL R8, R8, 0x3, P4 ;  /* 0x0000000308087807 */ /* 0x000fc40002000000 */
[----:B------:R-:W-:Y:S02]  /*2210*/  SEL R10, R10, 0x4, P6 ;  /* 0x000000040a0a7807 */ /* 0x000fe40003000000 */
[----:B------:R-:W-:Y:S02]  /*2220*/  ISETP.NE.AND P6, PT, R41, RZ, PT ;  /* 0x000000ff2900720c */ /* 0x000fe40003fc5270 */
[----:B------:R-:W-:Y:S02]  /*2230*/  ISETP.NE.AND P3, PT, R69, RZ, PT ;  /* 0x000000ff4500720c */ /* 0x000fe40003f65270 */
[----:B------:R-:W-:Y:S02]  /*2240*/  SEL R8, R8, 0x4, P6 ;  /* 0x0000000408087807 */ /* 0x000fe40003000000 */
[----:B------:R-:W-:Y:S02]  /*2250*/  SEL R0, R0, 0x4, P3 ;  /* 0x0000000400007807 */ /* 0x000fe40001800000 */
[----:B------:R-:W-:-:S02]  /*2260*/  ISETP.NE.AND P6, PT, R42, RZ, PT ;  /* 0x000000ff2a00720c */ /* 0x000fc40003fc5270 */
[----:B------:R-:W-:Y:S02]  /*2270*/  ISETP.NE.AND P4, PT, R70, RZ, PT ;  /* 0x000000ff4600720c */ /* 0x000fe40003f85270 */
[----:B------:R-:W-:Y:S02]  /*2280*/  SEL R0, R0, 0x5, P6 ;  /* 0x0000000500007807 */ /* 0x000fe40003000000 */
[----:B------:R-:W-:Y:S02]  /*2290*/  SEL R9, R9, 0x4, P4 ;  /* 0x0000000409097807 */ /* 0x000fe40002000000 */
[----:B------:R-:W-:Y:S02]  /*22a0*/  ISETP.NE.AND P6, PT, R43, RZ, PT ;  /* 0x000000ff2b00720c */ /* 0x000fe40003fc5270 */
[----:B------:R-:W-:Y:S02]  /*22b0*/  ISETP.NE.AND P5, PT, R72, RZ, PT ;  /* 0x000000ff4800720c */ /* 0x000fe40003fa5270 */
[----:B------:R-:W-:-:S02]  /*22c0*/  SEL R9, R9, 0x5, P6 ;  /* 0x0000000509097807 */ /* 0x000fc40003000000 */
[----:B------:R-:W-:Y:S02]  /*22d0*/  SEL R22, R22, 0x4, P5 ;  /* 0x0000000416167807 */ /* 0x000fe40002800000 */
[----:B------:R-:W-:Y:S02]  /*22e0*/  ISETP.NE.AND P6, PT, R46, RZ, PT ;  /* 0x000000ff2e00720c */ /* 0x000fe40003fc5270 */
[----:B------:R-:W-:Y:S02]  /*22f0*/  SEL R2, R2, 0x4, P2 ;  /* 0x0000000402027807 */ /* 0x000fe40001000000 */
        /* <DEDUP_REMOVED lines=29> */
[----:B------:R-:W-:Y:S02]  /*24d0*/  ISETP.NE.AND P3, PT, R14, RZ, PT ;  /* 0x000000ff0e00720c */ /* 0x000fe40003f65270 */
[----:B------:R-:W-:-:S04]  /*24e0*/  SEL R0, R0, 0x7, P6 ;  /* 0x0000000700007807 */ /* 0x000fc80003000000 */
[----:B------:R-:W-:Y:S02]  /*24f0*/  SEL R25, R0, 0x8, P3 ;  /* 0x0000000800197807 */ /* 0x000fe40001800000 */
[----:B------:R-:W0:Y:S01]  /*2500*/  S2R R0, SR_TID.X ;  /* 0x0000000000007919 */ /* 0x000e220000002100 */
[----:B------:R-:W1:Y:S01]  /*2510*/  S2UR UR5, SR_CgaCtaId ;  /* 0x00000000000579c3 */ /* 0x000e620000008800 */
[----:B------:R-:W-:Y:S01]  /*2520*/  ISETP.NE.AND P2, PT, R33, RZ, PT ;  /* 0x000000ff2100720c */ /* 0x000fe20003f45270 */
[----:B------:R-:W2:Y:S03]  /*2530*/  S2R R71, SR_TID.X ;  /* 0x0000000000477919 */ /* 0x000ea60000002100 */
[----:B------:R-:W-:Y:S01]  /*2540*/  SEL R23, R2, 0x7, P2 ;  /* 0x0000000702177807 */ /* 0x000fe20001000000 */
[----:B------:R-:W-:Y:S01]  /*2550*/  UMOV UR4, 0x400 ;  /* 0x0000040000047882 */ /* 0x000fe20000000000 */
[----:B------:R-:W-:-:S04]  /*2560*/  ISETP.NE.AND P4, PT, R67, RZ, PT ;  /* 0x000000ff4300720c */ /* 0x000fc80003f85270 */
[----:B------:R-:W-:Y:S02]  /*2570*/  SEL R31, R12, 0x7, P4 ;  /* 0x000000070c1f7807 */ /* 0x000fe40002000000 */
[----:B------:R-:W-:Y:S01]  /*2580*/  ISETP.NE.AND P4, PT, R26, RZ, PT ;  /* 0x000000ff1a00720c */ /* 0x000fe20003f85270 */
[----:B-1----:R-:W-:Y:S01]  /*2590*/  UPRMT UR4, UR5, 0x654, UR4 ;  /* 0x0000065405047896 */ /* 0x002fe20008000004 */
[----:B0-----:R-:W-:-:S05]  /*25a0*/  IMAD.SHL.U32 R2, R0, 0x8, RZ ;  /* 0x0000000800027824 */ /* 0x001fca00078e00ff */
[----:B------:R-:W-:-:S04]  /*25b0*/  LOP3.LUT R2, R2, 0x3f8, RZ, 0xc0, !PT ;  /* 0x000003f802027812 */ /* 0x000fc800078ec0ff */
[----:B------:R-:W-:-:S05]  /*25c0*/  LEA R26, R2, UR4, 0x2 ;  /* 0x00000004021a7c11 */ /* 0x000fca000f8e10ff */
[----:B------:R-:W-:Y:S04]  /*25d0*/  STS.128 [R26], R16 ;  /* 0x000000101a007388 */ /* 0x000fe80000000c00 */
[----:B------:R0:W-:Y:S01]  /*25e0*/  STS.128 [R26+0x10], R4 ;  /* 0x000010041a007388 */ /* 0x0001e20000000c00 */
[----:B--2---:R-:W-:Y:S01]  /*25f0*/  IMAD.SHL.U32 R0, R71, 0x4, RZ ;  /* 0x0000000447007824 */ /* 0x004fe200078e00ff */
[----:B------:R-:W-:Y:S01]  /*2600*/  BAR.SYNC.DEFER_BLOCKING 0x0 ;  /* 0x0000000000007b1d */ /* 0x000fe20000010000 */
[----:B------:R-:W-:Y:S02]  /*2610*/  ISETP.NE.AND P1, PT, R32, RZ, PT ;  /* 0x000000ff2000720c */ /* 0x000fe40003f25270 */
[----:B------:R-:W-:Y:S02]  /*2620*/  ISETP.NE.AND P6, PT, R24, RZ, PT ;  /* 0x000000ff1800720c */ /* 0x000fe40003fc5270 */
[----:B------:R-:W-:-:S02]  /*2630*/  LOP3.LUT R0, R0, 0x1fc, RZ, 0xc0, !PT ;  /* 0x000001fc00007812 */ /* 0x000fc400078ec0ff */
[----:B------:R-:W-:Y:S02]  /*2640*/  SEL R22, R22, 0x7, P1 ;  /* 0x0000000716167807 */ /* 0x000fe40000800000 */
[----:B------:R-:W-:Y:S02]  /*2650*/  ISETP.NE.AND P1, PT, R44, RZ, PT ;  /* 0x000000ff2c00720c */ /* 0x000fe40003f25270 */
[----:B------:R-:W-:Y:S02]  /*2660*/  ISETP.NE.AND P3, PT, R27, RZ, PT ;  /* 0x000000ff1b00720c */ /* 0x000fe40003f65270 */
[----:B------:R-:W-:Y:S02]  /*2670*/  SEL R9, R9, 0x7, P6 ;  /* 0x0000000709097807 */ /* 0x000fe40003000000 */
[----:B------:R-:W-:Y:S01]  /*2680*/  LEA R27, R0, UR4, 0x2 ;  /* 0x00000004001b7c11 */ /* 0x000fe2000f8e10ff */
[----:B------:R-:W-:Y:S01]  /*2690*/  ULDC.64 UR4, c[0x0][0x218] ;  /* 0x0000860000047ab9 */ /* 0x000fe20000000a00 */
[----:B------:R-:W-:-:S02]  /*26a0*/  ISETP.NE.AND P5, PT, R45, RZ, PT ;  /* 0x000000ff2d00720c */ /* 0x000fc40003fa5270 */
[----:B------:R-:W-:Y:S02]  /*26b0*/  ISETP.NE.AND P0, PT, R15, RZ, PT ;  /* 0x000000ff0f00720c */ /* 0x000fe40003f05270 */
[----:B------:R-:W-:Y:S02]  /*26c0*/  ISETP.NE.AND P2, PT, R39, RZ, PT ;  /* 0x000000ff2700720c */ /* 0x000fe40003f45270 */
[----:B------:R-:W-:Y:S01]  /*26d0*/  SEL R28, R10, 0x7, P1 ;  /* 0x000000070a1c7807 */ /* 0x000fe20000800000 */
[----:B------:R-:W1:Y:S01]  /*26e0*/  LDS.128 R12, [R27] ;  /* 0x000000001b0c7984 */ /* 0x000e620000000c00 */
[----:B------:R-:W-:Y:S02]  /*26f0*/  ISETP.NE.AND P1, PT, R20, RZ, PT ;  /* 0x000000ff1400720c */ /* 0x000fe40003f25270 */
[----:B------:R-:W-:Y:S02]  /*2700*/  SEL R24, R8, 0x7, P2 ;  /* 0x0000000708187807 */ /* 0x000fe40001000000 */
[----:B------:R-:W-:-:S02]  /*2710*/  SEL R30, R11, 0x7, P5 ;  /* 0x000000070b1e7807 */ /* 0x000fc40002800000 */
[----:B------:R-:W-:Y:S02]  /*2720*/  SEL R20, R9, 0x8, P0 ;  /* 0x0000000809147807 */ /* 0x000fe40000000000 */
[----:B------:R-:W2:Y:S01]  /*2730*/  LDS.128 R8, [R27+0x800] ;  /* 0x000800001b087984 */ /* 0x000ea20000000c00 */
[----:B------:R-:W-:Y:S02]  /*2740*/  ISETP.NE.AND P0, PT, R3, RZ, PT ;  /* 0x000000ff0300720c */ /* 0x000fe40003f05270 */
[----:B------:R-:W3:Y:S01]  /*2750*/  LDC.64 R2, c[0x0][0x218] ;  /* 0x00008600ff027b82 */ /* 0x000ee20000000a00 */
[----:B------:R-:W-:Y:S02]  /*2760*/  ISETP.NE.AND P2, PT, R21, RZ, PT ;  /* 0x000000ff1500720c */ /* 0x000fe40003f45270 */
[----:B------:R-:W-:Y:S02]  /*2770*/  LOP3.LUT R21, R77, R0, RZ, 0xfc, !PT ;  /* 0x000000004d157212 */ /* 0x000fe400078efcff */
[----:B------:R-:W-:-:S02]  /*2780*/  LOP3.LUT R0, R77, 0x200, R0, 0xfe, !PT ;  /* 0x000002004d007812 */ /* 0x000fc400078efe00 */
[----:B------:R-:W-:Y:S02]  /*2790*/  SEL R22, R22, 0x8, P1 ;  /* 0x0000000816167807 */ /* 0x000fe40000800000 */
[----:B------:R-:W-:Y:S02]  /*27a0*/  ISETP.GE.AND P1, PT, R21, 0x2b9b00, PT ;  /* 0x002b9b001500780c */ /* 0x000fe40003f26270 */
[----:B------:R-:W-:Y:S02]  /*27b0*/  SEL R31, R31, 0x8, P3 ;  /* 0x000000081f1f7807 */ /* 0x000fe40001800000 */
[----:B------:R-:W-:Y:S02]  /*27c0*/  ISETP.GE.AND P3, PT, R0, 0x2b9b00, PT ;  /* 0x002b9b000000780c */ /* 0x000fe40003f66270 */
[----:B------:R-:W-:Y:S02]  /*27d0*/  SEL R23, R23, 0x8, P2 ;  /* 0x0000000817177807 */ /* 0x000fe40001000000 */
[----:B------:R-:W-:-:S02]  /*27e0*/  SHF.R.S32.HI R32, RZ, 0x1f, R77 ;  /* 0x0000001fff207819 */ /* 0x000fc4000001144d */
[----:B0-----:R-:W-:Y:S02]  /*27f0*/  LEA R4, P2, R21, UR4, 0x2 ;  /* 0x0000000415047c11 */ /* 0x001fe4000f8410ff */
[----:B------:R-:W-:Y:S02]  /*2800*/  ISETP.NE.AND P6, PT, R47, RZ, PT ;  /* 0x000000ff2f00720c */ /* 0x000fe40003fc5270 */
[----:B------:R-:W-:Y:S01]  /*2810*/  ISETP.NE.AND P5, PT, R34, RZ, PT ;  /* 0x000000ff2200720c */ /* 0x000fe20003fa5270 */
[C---:B---3--:R-:W-:Y:S01]  /*2820*/  IMAD.WIDE R2, R21.reuse, 0x4, R2 ;  /* 0x0000000415027825 */ /* 0x048fe200078e0202 */
[----:B------:R-:W-:Y:S01]  /*2830*/  LEA.HI.X R5, R21, UR5, R32, 0x2, P2 ;  /* 0x0000000515057c11 */ /* 0x000fe200090f1420 */
[----:B------:R-:W-:Y:S01]  /*2840*/  ULDC.64 UR4, c[0x0][0x220] ;  /* 0x0000880000047ab9 */ /* 0x000fe20000000a00 */
[----:B------:R-:W-:Y:S02]  /*2850*/  SEL R30, R30, 0x8, P4 ;  /* 0x000000081e1e7807 */ /* 0x000fe40002000000 */
[----:B------:R-:W-:-:S02]  /*2860*/  SEL R28, R28, 0x8, P5 ;  /* 0x000000081c1c7807 */ /* 0x000fc40002800000 */
[----:B------:R-:W-:Y:S02]  /*2870*/  SEL R7, R24, 0x8, P6 ;  /* 0x0000000818077807 */ /* 0x000fe40003000000 */
[----:B------:R-:W-:Y:S01]  /*2880*/  IADD3 R6, P2, R29, UR4, RZ ;  /* 0x000000041d067c10 */ /* 0x000fe2000ff5e0ff */
[----:B-1----:R0:W-:Y:S01]  /*2890*/  @!P1 STG.E.128 desc[UR6][R2.64], R12 ;  /* 0x0000000c02009986 */ /* 0x0021e2000c101d06 */
[----:B------:R-:W-:Y:S02]  /*28a0*/  PRMT R25, R25, 0x3340, R20 ;  /* 0x0000334019197816 */ /* 0x000fe40000000014 */
[----:B------:R-:W-:Y:S01]  /*28b0*/  PRMT R22, R22, 0x3340, R23 ;  /* 0x0000334016167816 */ /* 0x000fe20000000017 */
[----:B--2---:R0:W-:Y:S01]  /*28c0*/  @!P3 STG.E.128 desc[UR6][R4.64+0x800], R8 ;  /* 0x000800080400b986 */ /* 0x0041e2000c101d06 */
[----:B------:R-:W-:Y:S02]  /*28d0*/  PRMT R30, R30, 0x3340, R31 ;  /* 0x000033401e1e7816 */ /* 0x000fe4000000001f */
[----:B------:R-:W-:-:S02]  /*28e0*/  PRMT R17, R7, 0x3340, R28 ;  /* 0x0000334007117816 */ /* 0x000fc4000000001c */
[----:B------:R-:W-:Y:S02]  /*28f0*/  LEA.HI.X.SX32 R7, R29, UR5, 0x1, P2 ;  /* 0x000000051d077c11 */ /* 0x000fe400090f0eff */
[----:B------:R-:W-:Y:S02]  /*2900*/  PRMT R16, R25, 0x5410, R22 ;  /* 0x0000541019107816 */ /* 0x000fe40000000016 */
[----:B------:R-:W-:Y:S01]  /*2910*/  PRMT R17, R17, 0x5410, R30 ;  /* 0x0000541011117816 */ /* 0x000fe2000000001e */
[----:B0-----:R-:W-:Y:S06]  /*2920*/  @P0 EXIT ;  /* 0x000000000000094d */ /* 0x001fec0003800000 */
[----:B------:R-:W-:Y:S01]  /*2930*/  STG.E.64 desc[UR6][R6.64], R16 ;  /* 0x0000001006007986 */ /* 0x000fe2000c101b06 */
[----:B------:R-:W-:Y:S05]  /*2940*/  EXIT ;  /* 0x000000000000794d */ /* 0x000fea0003800000 */
.L_x_0:
[----:B------:R-:W-:-:S00]  /*2950*/  BRA `(.L_x_0) ;  /* 0xfffffffc00fc7947 */ /* 0x000fc0000383ffff */
[----:B------:R-:W-:-:S00]  /*2960*/  NOP ;  /* 0x0000000000007918 */ /* 0x000fc00000000000 */
        /* <DEDUP_REMOVED lines=9> */
.L_x_1:


//--------------------- .nv.shared.triton_poi_fused_max_pool2d_with_indices_24 --------------------------
	.section	.nv.shared.triton_poi_fused_max_pool2d_with_indices_24,"aw",@nobits
	.sectionflags	@""
	.align	16
	.zero		1024


//--------------------- .nv.constant0.triton_poi_fused_max_pool2d_with_indices_24 --------------------------
	.section	.nv.constant0.triton_poi_fused_max_pool2d_with_indices_24,"a",@progbits
	.sectionflags	@""
	.align	4
.nv.constant0.triton_poi_fused_max_pool2d_with_indices_24:
	.zero		556
